	.headerflags	@"EF_CUDA_TEXMODE_UNIFIED EF_CUDA_64BIT_ADDRESS EF_CUDA_ACCELERATORS EF_CUDA_SM90 EF_CUDA_VIRTUAL_SM(EF_CUDA_SM90)"
	.elftype	@"ET_EXEC"


//--------------------- .nv.info                  --------------------------
	.section	.nv.info,"",@"SHT_CUDA_INFO"
	.align	4


	//----- nvinfo : EIATTR_REGCOUNT
	.align		4
        /*0000*/ 	.byte	0x04, 0x2f
        /*0002*/ 	.short	(.L_3 - .L_2)
	.align		4
.L_2:
        /*0004*/ 	.word	index@(triton_poi_fused__native_batch_norm_legit_no_training_relu_8)
        /*0008*/ 	.word	0x00000016


	//----- nvinfo : EIATTR_MIN_STACK_SIZE
	.align		4
.L_3:
        /*000c*/ 	.byte	0x04, 0x12
        /*000e*/ 	.short	(.L_5 - .L_4)
	.align		4
.L_4:
        /*0010*/ 	.word	index@(triton_poi_fused__native_batch_norm_legit_no_training_relu_8)
        /*0014*/ 	.word	0x00000000


	//----- nvinfo : EIATTR_FRAME_SIZE
	.align		4
.L_5:
        /*0018*/ 	.byte	0x04, 0x11
        /*001a*/ 	.short	(.L_7 - .L_6)
	.align		4
.L_6:
        /*001c*/ 	.word	index@(triton_poi_fused__native_batch_norm_legit_no_training_relu_8)
        /*0020*/ 	.word	0x00000000


	//----- nvinfo : EIATTR_MIN_STACK_SIZE
	.align		4
.L_7:
        /*0024*/ 	.byte	0x04, 0x12
        /*0026*/ 	.short	(.L_9 - .L_8)
	.align		4
.L_8:
        /*0028*/ 	.word	index@(triton_poi_fused__native_batch_norm_legit_no_training_relu_8)
        /*002c*/ 	.word	0x00000000
.L_9:


//--------------------- .nv.info.triton_poi_fused__native_batch_norm_legit_no_training_relu_8 --------------------------
	.section	.nv.info.triton_poi_fused__native_batch_norm_legit_no_training_relu_8,"",@"SHT_CUDA_INFO"
	.sectionflags	@""
	.align	4


	//----- nvinfo : EIATTR_CUDA_API_VERSION
	.align		4
        /*0000*/ 	.byte	0x04, 0x37
        /*0002*/ 	.short	(.L_11 - .L_10)
.L_10:
        /*0004*/ 	.word	0x0000007c


	//----- nvinfo : EIATTR_KPARAM_INFO
	.align		4
.L_11:
        /*0008*/ 	.byte	0x04, 0x17
        /*000a*/ 	.short	(.L_13 - .L_12)
.L_12:
        /*000c*/ 	.word	0x00000000
        /*0010*/ 	.short	0x0006
        /*0012*/ 	.short	0x0030
        /*0014*/ 	.byte	0x00, 0xf0, 0x11, 0x00


	//----- nvinfo : EIATTR_KPARAM_INFO
	.align		4
.L_13:
        /*0018*/ 	.byte	0x04, 0x17
        /*001a*/ 	.short	(.L_15 - .L_14)
.L_14:
        /*001c*/ 	.word	0x00000000
        /*0020*/ 	.short	0x0005
        /*0022*/ 	.short	0x0028
        /*0024*/ 	.byte	0x00, 0xf4, 0x21, 0x00


	//----- nvinfo : EIATTR_KPARAM_INFO
	.align		4
.L_15:
        /*0028*/ 	.byte	0x04, 0x17
        /*002a*/ 	.short	(.L_17 - .L_16)
.L_16:
        /*002c*/ 	.word	0x00000000
        /*0030*/ 	.short	0x0004
        /*0032*/ 	.short	0x0020
        /*0034*/ 	.byte	0x00, 0xf4, 0x21, 0x00


	//----- nvinfo : EIATTR_KPARAM_INFO
	.align		4
.L_17:
        /*0038*/ 	.byte	0x04, 0x17
        /*003a*/ 	.short	(.L_19 - .L_18)
.L_18:
        /*003c*/ 	.word	0x00000000
        /*0040*/ 	.short	0x0003
        /*0042*/ 	.short	0x0018
        /*0044*/ 	.byte	0x00, 0xf4, 0x21, 0x00


	//----- nvinfo : EIATTR_KPARAM_INFO
	.align		4
.L_19:
        /*0048*/ 	.byte	0x04, 0x17
        /*004a*/ 	.short	(.L_21 - .L_20)
.L_20:
        /*004c*/ 	.word	0x00000000
        /*0050*/ 	.short	0x0002
        /*0052*/ 	.short	0x0010
        /*0054*/ 	.byte	0x00, 0xf4, 0x21, 0x00


	//----- nvinfo : EIATTR_KPARAM_INFO
	.align		4
.L_21:
        /*0058*/ 	.byte	0x04, 0x17
        /*005a*/ 	.short	(.L_23 - .L_22)
.L_22:
        /*005c*/ 	.word	0x00000000
        /*0060*/ 	.short	0x0001
        /*0062*/ 	.short	0x0008
        /*0064*/ 	.byte	0x00, 0xf4, 0x21, 0x00


	//----- nvinfo : EIATTR_KPARAM_INFO
	.align		4
.L_23:
        /*0068*/ 	.byte	0x04, 0x17
        /*006a*/ 	.short	(.L_25 - .L_24)
.L_24:
        /*006c*/ 	.word	0x00000000
        /*0070*/ 	.short	0x0000
        /*0072*/ 	.short	0x0000
        /*0074*/ 	.byte	0x00, 0xf4, 0x21, 0x00


	//----- nvinfo : EIATTR_SPARSE_MMA_MASK
	.align		4
.L_25:
        /*0078*/ 	.byte	0x03, 0x50
        /*007a*/ 	.short	0x0000


	//----- nvinfo : EIATTR_MAXREG_COUNT
	.align		4
        /*007c*/ 	.byte	0x03, 0x1b
        /*007e*/ 	.short	0x00ff


	//----- nvinfo : EIATTR_EXIT_INSTR_OFFSETS
	.align		4
        /*0080*/ 	.byte	0x04, 0x1c
        /*0082*/ 	.short	(.L_27 - .L_26)


	//   ....[0]....
.L_26:
        /*0084*/ 	.word	0x00000470


	//   ....[1]....
        /*0088*/ 	.word	0x00000490


	//----- nvinfo : EIATTR_REQNTID
	.align		4
.L_27:
        /*008c*/ 	.byte	0x04, 0x10
        /*008e*/ 	.short	(.L_29 - .L_28)
.L_28:
        /*0090*/ 	.word	0x00000100
        /*0094*/ 	.word	0x00000001
        /*0098*/ 	.word	0x00000001


	//----- nvinfo : EIATTR_CBANK_PARAM_SIZE
	.align		4
.L_29:
        /*009c*/ 	.byte	0x03, 0x19
        /*009e*/ 	.short	0x0034


	//----- nvinfo : EIATTR_PARAM_CBANK
	.align		4
        /*00a0*/ 	.byte	0x04, 0x0a
        /*00a2*/ 	.short	(.L_31 - .L_30)
	.align		4
.L_30:
        /*00a4*/ 	.word	index@(.nv.constant0.triton_poi_fused__native_batch_norm_legit_no_training_relu_8)
        /*00a8*/ 	.short	0x0210
        /*00aa*/ 	.short	0x0034


	//----- nvinfo : EIATTR_SW_WAR
	.align		4
.L_31:
        /*00ac*/ 	.byte	0x04, 0x36
        /*00ae*/ 	.short	(.L_33 - .L_32)
.L_32:
        /*00b0*/ 	.word	0x00000008
.L_33:


//--------------------- .nv.callgraph             --------------------------
	.section	.nv.callgraph,"",@"SHT_CUDA_CALLGRAPH"
	.align	4
	.sectionentsize	8
	.align		4
        /*0000*/ 	.word	0x00000000
	.align		4
        /*0004*/ 	.word	0xffffffff
	.align		4
        /*0008*/ 	.word	0x00000000
	.align		4
        /*000c*/ 	.word	0xfffffffe
	.align		4
        /*0010*/ 	.word	0x00000000
	.align		4
        /*0014*/ 	.word	0xfffffffd
	.align		4
        /*0018*/ 	.word	0x00000000
	.align		4
        /*001c*/ 	.word	0xfffffffc


//--------------------- .nv.constant4             --------------------------
	.section	.nv.constant4,"a",@progbits
	.align	8
	.align		8
.nv.constant4:
        /*0000*/ 	.dword	_$_str
	.align		8
        /*0008*/ 	.dword	_$_str_$_2


//--------------------- .text.triton_poi_fused__native_batch_norm_legit_no_training_relu_8 --------------------------
	.section	.text.triton_poi_fused__native_batch_norm_legit_no_training_relu_8,"ax",@progbits
	.align	128
        .global         triton_poi_fused__native_batch_norm_legit_no_training_relu_8
        .type           triton_poi_fused__native_batch_norm_legit_no_training_relu_8,@function
        .size           triton_poi_fused__native_batch_norm_legit_no_training_relu_8,(.L_x_1 - triton_poi_fused__native_batch_norm_legit_no_training_relu_8)
        .other          triton_poi_fused__native_batch_norm_legit_no_training_relu_8,@"STO_CUDA_ENTRY STV_DEFAULT"
triton_poi_fused__native_batch_norm_legit_no_training_relu_8:
.text.triton_poi_fused__native_batch_norm_legit_no_training_relu_8:
[----:B------:R-:W0:Y:S01]  /*0000*/  LDC R1, c[0x0][0x28] ;  /* 0x00000a00ff017b82 */ /* 0x000e220000000800 */
[----:B------:R-:W1:Y:S07]  /*0010*/  S2R R0, SR_TID.X ;  /* 0x0000000000007919 */ /* 0x000e6e0000002100 */
[----:B------:R-:W2:Y:S01]  /*0020*/  LDC.64 R8, c[0x0][0x220] ;  /* 0x00008800ff087b82 */ /* 0x000ea20000000a00 */
[----:B------:R-:W-:Y:S01]  /*0030*/  CS2R R4, SRZ ;  /* 0x0000000000047805 */ /* 0x000fe2000001ff00 */
[----:B------:R-:W-:Y:S01]  /*0040*/  ULDC.64 UR4, c[0x0][0x208] ;  /* 0x0000820000047ab9 */ /* 0x000fe20000000a00 */
[----:B------:R-:W3:Y:S05]  /*0050*/  S2R R3, SR_CTAID.X ;  /* 0x0000000000037919 */ /* 0x000eea0000002500 */
[----:B------:R-:W4:Y:S08]  /*0060*/  LDC.64 R14, c[0x0][0x218] ;  /* 0x00008600ff0e7b82 */ /* 0x000f300000000a00 */
[----:B------:R-:W5:Y:S08]  /*0070*/  LDC.64 R12, c[0x0][0x210] ;  /* 0x00008400ff0c7b82 */ /* 0x000f700000000a00 */
[----:B------:R-:W4:Y:S01]  /*0080*/  LDC.64 R16, c[0x0][0x228] ;  /* 0x00008a00ff107b82 */ /* 0x000f220000000a00 */
[----:B-1----:R-:W-:-:S07]  /*0090*/  SHF.L.U32 R0, R0, 0x1, RZ ;  /* 0x0000000100007819 */ /* 0x002fce00000006ff */
[----:B------:R-:W1:Y:S01]  /*00a0*/  LDC.64 R18, c[0x0][0x230] ;  /* 0x00008c00ff127b82 */ /* 0x000e620000000a00 */
[----:B------:R-:W-:-:S04]  /*00b0*/  LOP3.LUT R0, R0, 0x1fe, RZ, 0xc0, !PT ;  /* 0x000001fe00007812 */ /* 0x000fc800078ec0ff */
[----:B---3--:R-:W-:-:S04]  /*00c0*/  LEA R0, R3, R0, 0x9 ;  /* 0x0000000003007211 */ /* 0x008fc800078e48ff */
[C---:B------:R-:W-:Y:S01]  /*00d0*/  ISETP.GE.AND P0, PT, R0.reuse, 0x54800, PT ;  /* 0x000548000000780c */ /* 0x040fe20003f06270 */
[----:B------:R-:W-:-:S05]  /*00e0*/  IMAD.HI R2, R0, 0x60f25deb, RZ ;  /* 0x60f25deb00027827 */ /* 0x000fca00078e02ff */
[----:B------:R-:W-:-:S04]  /*00f0*/  SHF.R.U32.HI R3, RZ, 0x1f, R2 ;  /* 0x0000001fff037819 */ /* 0x000fc80000011602 */
[----:B------:R-:W-:-:S04]  /*0100*/  LEA.HI.SX32 R3, R2, R3, 0x18 ;  /* 0x0000000302037211 */ /* 0x000fc800078fc2ff */
[----:B------:R-:W-:-:S04]  /*0110*/  LEA.HI R2, R3, R3, RZ, 0x7 ;  /* 0x0000000303027211 */ /* 0x000fc800078f38ff */
[----:B------:R-:W-:-:S04]  /*0120*/  LOP3.LUT R2, R2, 0xffffff80, RZ, 0xc0, !PT ;  /* 0xffffff8002027812 */ /* 0x000fc800078ec0ff */
[----:B------:R-:W-:-:S05]  /*0130*/  IADD3 R11, R3, -R2, RZ ;  /* 0x80000002030b7210 */ /* 0x000fca0007ffe0ff */
[----:B--2---:R-:W-:-:S05]  /*0140*/  IMAD.WIDE R8, R11, 0x4, R8 ;  /* 0x000000040b087825 */ /* 0x004fca00078e0208 */
[----:B------:R-:W2:Y:S04]  /*0150*/  @!P0 LDG.E.EL R4, desc[UR4][R8.64] ;  /* 0x0000000408048981 */ /* 0x000ea8000c2e1900 */
[----:B------:R3:W2:Y:S01]  /*0160*/  @!P0 LDG.E.EL R5, desc[UR4][R8.64] ;  /* 0x0000000408058981 */ /* 0x0006a2000c2e1900 */
[----:B------:R-:W-:Y:S02]  /*0170*/  CS2R R6, SRZ ;  /* 0x0000000000067805 */ /* 0x000fe4000001ff00 */
[----:B------:R-:W-:Y:S01]  /*0180*/  CS2R R2, SRZ ;  /* 0x0000000000027805 */ /* 0x000fe2000001ff00 */
[----:B----4-:R-:W-:-:S04]  /*0190*/  IMAD.WIDE R14, R11, 0x4, R14 ;  /* 0x000000040b0e7825 */ /* 0x010fc800078e020e */
[----:B-----5:R-:W-:Y:S01]  /*01a0*/  IMAD.WIDE R12, R0, 0x4, R12 ;  /* 0x00000004000c7825 */ /* 0x020fe200078e020c */
[----:B------:R-:W4:Y:S01]  /*01b0*/  @!P0 LDG.E.EL R7, desc[UR4][R14.64] ;  /* 0x000000040e078981 */ /* 0x000f22000c2e1900 */
[----:B---3--:R-:W-:Y:S02]  /*01c0*/  CS2R R8, SRZ ;  /* 0x0000000000087805 */ /* 0x008fe4000001ff00 */
[C---:B0-----:R-:W-:Y:S01]  /*01d0*/  IMAD.WIDE R16, R11.reuse, 0x4, R16 ;  /* 0x000000040b107825 */ /* 0x041fe200078e0210 */
[----:B------:R0:W3:Y:S03]  /*01e0*/  @!P0 LDG.E.EL R6, desc[UR4][R14.64] ;  /* 0x000000040e068981 */ /* 0x0000e6000c2e1900 */
[----:B-1----:R-:W-:Y:S01]  /*01f0*/  IMAD.WIDE R18, R11, 0x4, R18 ;  /* 0x000000040b127825 */ /* 0x002fe200078e0212 */
[----:B------:R1:W4:Y:S01]  /*0200*/  @!P0 LDG.E.64 R2, desc[UR4][R12.64] ;  /* 0x000000040c028981 */ /* 0x000322000c1e1b00 */
[----:B------:R-:W-:-:S03]  /*0210*/  CS2R R10, SRZ ;  /* 0x00000000000a7805 */ /* 0x000fc6000001ff00 */
[----:B------:R-:W5:Y:S04]  /*0220*/  @!P0 LDG.E.EL R9, desc[UR4][R18.64] ;  /* 0x0000000412098981 */ /* 0x000f68000c2e1900 */
[----:B------:R-:W5:Y:S04]  /*0230*/  @!P0 LDG.E.EL R10, desc[UR4][R16.64] ;  /* 0x00000004100a8981 */ /* 0x000f68000c2e1900 */
[----:B------:R-:W3:Y:S04]  /*0240*/  @!P0 LDG.E.EL R11, desc[UR4][R16.64] ;  /* 0x00000004100b8981 */ /* 0x000ee8000c2e1900 */
[----:B------:R-:W3:Y:S01]  /*0250*/  @!P0 LDG.E.EL R8, desc[UR4][R18.64] ;  /* 0x0000000412088981 */ /* 0x000ee2000c2e1900 */
[----:B0-----:R-:W-:Y:S01]  /*0260*/  HFMA2.MMA R14, -RZ, RZ, 1.625, 0 ;  /* 0x3e800000ff0e7435 */ /* 0x001fe200000001ff */
[----:B--2---:R-:W-:Y:S01]  /*0270*/  FADD R4, R4, 9.9999997473787516356e-06 ;  /* 0x3727c5ac04047421 */ /* 0x004fe20000000000 */
[----:B------:R-:W-:-:S03]  /*0280*/  FADD R5, R5, 9.9999997473787516356e-06 ;  /* 0x3727c5ac05057421 */ /* 0x000fc60000000000 */
[----:B-1----:R-:W0:Y:S08]  /*0290*/  MUFU.SQRT R12, R4 ;  /* 0x00000004000c7308 */ /* 0x002e300000002000 */
[----:B------:R1:W2:Y:S01]  /*02a0*/  MUFU.SQRT R13, R5 ;  /* 0x00000005000d7308 */ /* 0x0002a20000002000 */
[C---:B0-----:R-:W-:Y:S02]  /*02b0*/  FSETP.GT.AND P1, PT, R12.reuse, 8.50705917302346158658e+37, PT ;  /* 0x7e8000000c00780b */ /* 0x041fe40003f24000 */
[----:B------:R-:W-:Y:S01]  /*02c0*/  FSETP.GEU.AND P3, PT, R12, 1.175494350822287508e-38, PT ;  /* 0x008000000c00780b */ /* 0x000fe20003f6e000 */
[----:B-1----:R-:W0:Y:S01]  /*02d0*/  LDC.64 R4, c[0x0][0x238] ;  /* 0x00008e00ff047b82 */ /* 0x002e220000000a00 */
[----:B--2---:R-:W-:-:S02]  /*02e0*/  FSETP.GT.AND P2, PT, R13, 8.50705917302346158658e+37, PT ;  /* 0x7e8000000d00780b */ /* 0x004fc40003f44000 */
[----:B------:R-:W-:-:S07]  /*02f0*/  FSETP.GEU.AND P4, PT, R13, 1.175494350822287508e-38, PT ;  /* 0x008000000d00780b */ /* 0x000fce0003f8e000 */
[----:B------:R-:W-:-:S04]  /*0300*/  @P1 FMUL R12, R12, 0.25 ;  /* 0x3e8000000c0c1820 */ /* 0x000fc80000400000 */
[----:B------:R-:W-:Y:S01]  /*0310*/  @!P3 FMUL R12, R12, 16777216 ;  /* 0x4b8000000c0cb820 */ /* 0x000fe20000400000 */
[----:B------:R-:W-:-:S04]  /*0320*/  @P2 FMUL R13, R13, 0.25 ;  /* 0x3e8000000d0d2820 */ /* 0x000fc80000400000 */
[----:B------:R-:W-:Y:S01]  /*0330*/  @!P4 FMUL R13, R13, 16777216 ;  /* 0x4b8000000d0dc820 */ /* 0x000fe20000400000 */
[----:B------:R-:W1:Y:S01]  /*0340*/  MUFU.RCP R12, R12 ;  /* 0x0000000c000c7308 */ /* 0x000e620000001000 */
[----:B------:R-:W-:-:S07]  /*0350*/  FSEL R15, R14, 1, P1 ;  /* 0x3f8000000e0f7808 */ /* 0x000fce0000800000 */
[----:B------:R-:W2:Y:S01]  /*0360*/  MUFU.RCP R13, R13 ;  /* 0x0000000d000d7308 */ /* 0x000ea20000001000 */
[----:B------:R-:W-:Y:S01]  /*0370*/  FSEL R14, R14, 1, P2 ;  /* 0x3f8000000e0e7808 */ /* 0x000fe20001000000 */
[----:B------:R-:W-:-:S04]  /*0380*/  @!P3 FMUL R15, R15, 16777216 ;  /* 0x4b8000000f0fb820 */ /* 0x000fc80000400000 */
[----:B------:R-:W-:Y:S01]  /*0390*/  @!P4 FMUL R14, R14, 16777216 ;  /* 0x4b8000000e0ec820 */ /* 0x000fe20000400000 */
[----:B----4-:R-:W-:Y:S01]  /*03a0*/  FADD R2, -R7, R2 ;  /* 0x0000000207027221 */ /* 0x010fe20000000100 */
[----:B---3--:R-:W-:Y:S01]  /*03b0*/  FADD R3, -R6, R3 ;  /* 0x0000000306037221 */ /* 0x008fe20000000100 */
[----:B-1----:R-:W-:Y:S01]  /*03c0*/  FMUL R15, R12, R15 ;  /* 0x0000000f0c0f7220 */ /* 0x002fe20000400000 */
[----:B--2---:R-:W-:-:S03]  /*03d0*/  FMUL R14, R13, R14 ;  /* 0x0000000e0d0e7220 */ /* 0x004fc60000400000 */
[----:B------:R-:W-:Y:S01]  /*03e0*/  FMUL R2, R2, R15 ;  /* 0x0000000f02027220 */ /* 0x000fe20000400000 */
[----:B------:R-:W-:-:S03]  /*03f0*/  FMUL R3, R3, R14 ;  /* 0x0000000e03037220 */ /* 0x000fc60000400000 */
[----:B-----5:R-:W-:Y:S01]  /*0400*/  FFMA R2, R2, R10, R9 ;  /* 0x0000000a02027223 */ /* 0x020fe20000000009 */
[----:B------:R-:W-:-:S04]  /*0410*/  FFMA R3, R3, R11, R8 ;  /* 0x0000000b03037223 */ /* 0x000fc80000000008 */
[----:B------:R-:W-:Y:S02]  /*0420*/  FSETP.GEU.AND P1, PT, R2, RZ, PT ;  /* 0x000000ff0200720b */ /* 0x000fe40003f2e000 */
[C---:B------:R-:W-:Y:S01]  /*0430*/  FSETP.GEU.AND P2, PT, R3.reuse, RZ, PT ;  /* 0x000000ff0300720b */ /* 0x040fe20003f4e000 */
[----:B0-----:R-:W-:Y:S01]  /*0440*/  IMAD.WIDE R4, R0, 0x4, R4 ;  /* 0x0000000400047825 */ /* 0x001fe200078e0204 */
[----:B------:R-:W-:Y:S02]  /*0450*/  FSEL R2, R2, RZ, P1 ;  /* 0x000000ff02027208 */ /* 0x000fe40000800000 */
[----:B------:R-:W-:Y:S01]  /*0460*/  FSEL R3, R3, RZ, P2 ;  /* 0x000000ff03037208 */ /* 0x000fe20001000000 */
[----:B------:R-:W-:Y:S08]  /*0470*/  @P0 EXIT ;  /* 0x000000000000094d */ /* 0x000ff00003800000 */
[----:B------:R-:W-:Y:S01]  /*0480*/  STG.E.64 desc[UR4][R4.64], R2 ;  /* 0x0000000204007986 */ /* 0x000fe2000c101b04 */
[----:B------:R-:W-:Y:S05]  /*0490*/  EXIT ;  /* 0x000000000000794d */ /* 0x000fea0003800000 */
.L_x_0:
[----:B------:R-:W-:-:S00]  /*04a0*/  BRA `(.L_x_0) ;  /* 0xfffffffc00fc7947 */ /* 0x000fc0000383ffff */
[----:B------:R-:W-:-:S00]  /*04b0*/  NOP ;  /* 0x0000000000007918 */ /* 0x000fc00000000000 */
        /* <DEDUP_REMOVED lines=12> */
.L_x_1:


//--------------------- .nv.global.init           --------------------------
	.section	.nv.global.init,"aw",@progbits
.nv.global.init:
	.type		_$_str,@object
	.size		_$_str,(_$_str_$_2 - _$_str)
_$_str:
        /*0000*/ 	.byte	0x5f, 0x5f, 0x43, 0x55, 0x44, 0x41, 0x5f, 0x46, 0x54, 0x5a, 0x00
	.type		_$_str_$_2,@object
	.size		_$_str_$_2,(.L_1 - _$_str_$_2)
_$_str_$_2:
        /*000b*/ 	.byte	0x5f, 0x5f, 0x43, 0x55, 0x44, 0x41, 0x5f, 0x50, 0x52, 0x45, 0x43, 0x5f, 0x53, 0x51, 0x52, 0x54
        /*001b*/ 	.byte	0x00
.L_1:


//--------------------- .nv.constant0.triton_poi_fused__native_batch_norm_legit_no_training_relu_8 --------------------------
	.section	.nv.constant0.triton_poi_fused__native_batch_norm_legit_no_training_relu_8,"a",@progbits
	.sectionflags	@""
	.align	4
.nv.constant0.triton_poi_fused__native_batch_norm_legit_no_training_relu_8:
	.zero		580
